//
// Generated by NVIDIA NVVM Compiler
//
// Compiler Build ID: CL-36424714
// Cuda compilation tools, release 13.0, V13.0.88
// Based on NVVM 20.0.0
//

.version 9.0
.target sm_100
.address_size 64

	// .globl	_Z7reduce0PfS_j
.extern .shared .align 16 .b8 __smem[];

.visible .entry _Z7reduce0PfS_j(
	.param .u64 .ptr .align 1 _Z7reduce0PfS_j_param_0,
	.param .u64 .ptr .align 1 _Z7reduce0PfS_j_param_1,
	.param .u32 _Z7reduce0PfS_j_param_2
)
{
	.reg .pred 	%p<7>;
	.reg .b32 	%r<21>;
	.reg .b32 	%f<9>;
	.reg .b64 	%rd<9>;

	ld.param.u64 	%rd3, [_Z7reduce0PfS_j_param_0];
	ld.param.u64 	%rd4, [_Z7reduce0PfS_j_param_1];
	ld.param.u32 	%r9, [_Z7reduce0PfS_j_param_2];
	cvta.to.global.u64 	%rd5, %rd4;
	cvta.to.global.u64 	%rd6, %rd3;
	mov.u32 	%r1, %tid.x;
	mov.u32 	%r11, %ctaid.x;
	mov.u32 	%r2, %ntid.x;
	mad.lo.s32 	%r3, %r11, %r2, %r1;
	mul.wide.u32 	%rd7, %r3, 4;
	add.s64 	%rd1, %rd6, %rd7;
	shl.b32 	%r12, %r1, 2;
	mov.u32 	%r13, __smem;
	add.s32 	%r4, %r13, %r12;
	mul.wide.u32 	%rd8, %r11, 4;
	add.s64 	%rd2, %rd5, %rd8;
	mov.b32 	%r19, 0;
$L__BB0_1:
	setp.ge.u32 	%p1, %r3, %r9;
	mov.f32 	%f8, 0f00000000;
	@%p1 bra 	$L__BB0_3;
	ld.global.f32 	%f8, [%rd1];
$L__BB0_3:
	setp.lt.u32 	%p2, %r2, 2;
	st.shared.f32 	[%r4], %f8;
	bar.sync 	0;
	@%p2 bra 	$L__BB0_8;
	mov.b32 	%r20, 1;
$L__BB0_5:
	shl.b32 	%r7, %r20, 1;
	add.s32 	%r15, %r7, -1;
	and.b32  	%r16, %r15, %r1;
	setp.ne.s32 	%p3, %r16, 0;
	@%p3 bra 	$L__BB0_7;
	shl.b32 	%r17, %r20, 2;
	add.s32 	%r18, %r4, %r17;
	ld.shared.f32 	%f4, [%r18];
	ld.shared.f32 	%f5, [%r4];
	add.f32 	%f6, %f4, %f5;
	st.shared.f32 	[%r4], %f6;
$L__BB0_7:
	bar.sync 	0;
	setp.lt.u32 	%p4, %r7, %r2;
	mov.u32 	%r20, %r7;
	@%p4 bra 	$L__BB0_5;
$L__BB0_8:
	setp.ne.s32 	%p5, %r1, 0;
	@%p5 bra 	$L__BB0_10;
	ld.shared.f32 	%f7, [__smem];
	st.global.f32 	[%rd2], %f7;
$L__BB0_10:
	add.s32 	%r19, %r19, 1;
	setp.ne.s32 	%p6, %r19, 100000;
	@%p6 bra 	$L__BB0_1;
	ret;

}
	// .globl	_Z7reduce1PfS_j
.visible .entry _Z7reduce1PfS_j(
	.param .u64 .ptr .align 1 _Z7reduce1PfS_j_param_0,
	.param .u64 .ptr .align 1 _Z7reduce1PfS_j_param_1,
	.param .u32 _Z7reduce1PfS_j_param_2
)
{
	.reg .pred 	%p<7>;
	.reg .b32 	%r<24>;
	.reg .b32 	%f<9>;
	.reg .b64 	%rd<9>;

	ld.param.u64 	%rd3, [_Z7reduce1PfS_j_param_0];
	ld.param.u64 	%rd4, [_Z7reduce1PfS_j_param_1];
	ld.param.u32 	%r10, [_Z7reduce1PfS_j_param_2];
	cvta.to.global.u64 	%rd5, %rd4;
	cvta.to.global.u64 	%rd6, %rd3;
	mov.u32 	%r1, %tid.x;
	mov.u32 	%r12, %ctaid.x;
	mov.u32 	%r2, %ntid.x;
	mad.lo.s32 	%r3, %r12, %r2, %r1;
	mul.wide.u32 	%rd7, %r3, 4;
	add.s64 	%rd1, %rd6, %rd7;
	shl.b32 	%r13, %r1, 2;
	mov.u32 	%r14, __smem;
	add.s32 	%r4, %r14, %r13;
	mul.wide.u32 	%rd8, %r12, 4;
	add.s64 	%rd2, %rd5, %rd8;
	mov.b32 	%r22, 0;
$L__BB1_1:
	setp.ge.u32 	%p1, %r3, %r10;
	mov.f32 	%f8, 0f00000000;
	@%p1 bra 	$L__BB1_3;
	ld.global.f32 	%f8, [%rd1];
$L__BB1_3:
	setp.lt.u32 	%p2, %r2, 2;
	st.shared.f32 	[%r4], %f8;
	bar.sync 	0;
	@%p2 bra 	$L__BB1_8;
	mov.b32 	%r23, 1;
$L__BB1_5:
	shl.b32 	%r7, %r23, 1;
	mul.lo.s32 	%r8, %r7, %r1;
	setp.ge.u32 	%p3, %r8, %r2;
	@%p3 bra 	$L__BB1_7;
	add.s32 	%r16, %r8, %r23;
	shl.b32 	%r17, %r16, 2;
	add.s32 	%r19, %r14, %r17;
	ld.shared.f32 	%f4, [%r19];
	shl.b32 	%r20, %r8, 2;
	add.s32 	%r21, %r14, %r20;
	ld.shared.f32 	%f5, [%r21];
	add.f32 	%f6, %f4, %f5;
	st.shared.f32 	[%r21], %f6;
$L__BB1_7:
	bar.sync 	0;
	setp.lt.u32 	%p4, %r7, %r2;
	mov.u32 	%r23, %r7;
	@%p4 bra 	$L__BB1_5;
$L__BB1_8:
	setp.ne.s32 	%p5, %r1, 0;
	@%p5 bra 	$L__BB1_10;
	ld.shared.f32 	%f7, [__smem];
	st.global.f32 	[%rd2], %f7;
$L__BB1_10:
	add.s32 	%r22, %r22, 1;
	setp.ne.s32 	%p6, %r22, 100000;
	@%p6 bra 	$L__BB1_1;
	ret;

}
	// .globl	_Z7reduce2PfS_j
.visible .entry _Z7reduce2PfS_j(
	.param .u64 .ptr .align 1 _Z7reduce2PfS_j_param_0,
	.param .u64 .ptr .align 1 _Z7reduce2PfS_j_param_1,
	.param .u32 _Z7reduce2PfS_j_param_2
)
{
	.reg .pred 	%p<7>;
	.reg .b32 	%r<18>;
	.reg .b32 	%f<9>;
	.reg .b64 	%rd<9>;

	ld.param.u64 	%rd3, [_Z7reduce2PfS_j_param_0];
	ld.param.u64 	%rd4, [_Z7reduce2PfS_j_param_1];
	ld.param.u32 	%r9, [_Z7reduce2PfS_j_param_2];
	cvta.to.global.u64 	%rd5, %rd4;
	cvta.to.global.u64 	%rd6, %rd3;
	mov.u32 	%r1, %tid.x;
	mov.u32 	%r11, %ctaid.x;
	mov.u32 	%r2, %ntid.x;
	mad.lo.s32 	%r3, %r11, %r2, %r1;
	mul.wide.u32 	%rd7, %r3, 4;
	add.s64 	%rd1, %rd6, %rd7;
	shl.b32 	%r12, %r1, 2;
	mov.u32 	%r13, __smem;
	add.s32 	%r4, %r13, %r12;
	mul.wide.u32 	%rd8, %r11, 4;
	add.s64 	%rd2, %rd5, %rd8;
	mov.b32 	%r16, 0;
$L__BB2_1:
	setp.ge.u32 	%p1, %r3, %r9;
	mov.f32 	%f8, 0f00000000;
	@%p1 bra 	$L__BB2_3;
	ld.global.f32 	%f8, [%rd1];
$L__BB2_3:
	setp.lt.u32 	%p2, %r2, 2;
	st.shared.f32 	[%r4], %f8;
	bar.sync 	0;
	@%p2 bra 	$L__BB2_8;
	mov.u32 	%r17, %r2;
$L__BB2_5:
	shr.u32 	%r7, %r17, 1;
	setp.ge.u32 	%p3, %r1, %r7;
	@%p3 bra 	$L__BB2_7;
	shl.b32 	%r14, %r7, 2;
	add.s32 	%r15, %r4, %r14;
	ld.shared.f32 	%f4, [%r15];
	ld.shared.f32 	%f5, [%r4];
	add.f32 	%f6, %f4, %f5;
	st.shared.f32 	[%r4], %f6;
$L__BB2_7:
	bar.sync 	0;
	setp.gt.u32 	%p4, %r17, 3;
	mov.u32 	%r17, %r7;
	@%p4 bra 	$L__BB2_5;
$L__BB2_8:
	setp.ne.s32 	%p5, %r1, 0;
	@%p5 bra 	$L__BB2_10;
	ld.shared.f32 	%f7, [__smem];
	st.global.f32 	[%rd2], %f7;
$L__BB2_10:
	add.s32 	%r16, %r16, 1;
	setp.ne.s32 	%p6, %r16, 100000;
	@%p6 bra 	$L__BB2_1;
	ret;

}
	// .globl	_Z7reduce3PfS_j
.visible .entry _Z7reduce3PfS_j(
	.param .u64 .ptr .align 1 _Z7reduce3PfS_j_param_0,
	.param .u64 .ptr .align 1 _Z7reduce3PfS_j_param_1,
	.param .u32 _Z7reduce3PfS_j_param_2
)
{
	.reg .pred 	%p<8>;
	.reg .b32 	%r<32>;
	.reg .b32 	%f<14>;
	.reg .b64 	%rd<11>;

	ld.param.u64 	%rd4, [_Z7reduce3PfS_j_param_0];
	ld.param.u64 	%rd5, [_Z7reduce3PfS_j_param_1];
	ld.param.u32 	%r17, [_Z7reduce3PfS_j_param_2];
	cvta.to.global.u64 	%rd6, %rd5;
	cvta.to.global.u64 	%rd7, %rd4;
	mov.u32 	%r1, %tid.x;
	mov.u32 	%r19, %ctaid.x;
	mov.u32 	%r2, %ntid.x;
	mul.lo.s32 	%r20, %r2, %r19;
	shl.b32 	%r21, %r20, 1;
	add.s32 	%r3, %r21, %r1;
	mul.wide.u32 	%rd8, %r3, 4;
	add.s64 	%rd1, %rd7, %rd8;
	add.s32 	%r4, %r3, %r2;
	mul.wide.u32 	%rd9, %r4, 4;
	add.s64 	%rd2, %rd7, %rd9;
	shl.b32 	%r22, %r1, 2;
	mov.u32 	%r23, __smem;
	add.s32 	%r5, %r23, %r22;
	mul.wide.u32 	%rd10, %r19, 4;
	add.s64 	%rd3, %rd6, %rd10;
	mov.b32 	%r26, 0;
$L__BB3_1:
	setp.ge.u32 	%p1, %r3, %r17;
	mov.f32 	%f13, 0f00000000;
	@%p1 bra 	$L__BB3_3;
	ld.global.f32 	%f13, [%rd1];
$L__BB3_3:
	setp.ge.u32 	%p2, %r4, %r17;
	cvt.rzi.s32.f32 	%r30, %f13;
	@%p2 bra 	$L__BB3_5;
	ld.global.f32 	%f4, [%rd2];
	cvt.rn.f32.s32 	%f5, %r30;
	add.f32 	%f6, %f4, %f5;
	cvt.rzi.s32.f32 	%r30, %f6;
$L__BB3_5:
	setp.lt.u32 	%p3, %r2, 2;
	cvt.rn.f32.s32 	%f7, %r30;
	st.shared.f32 	[%r5], %f7;
	bar.sync 	0;
	@%p3 bra 	$L__BB3_10;
	mov.u32 	%r28, %r2;
$L__BB3_7:
	shr.u32 	%r12, %r28, 1;
	setp.ge.u32 	%p4, %r1, %r12;
	@%p4 bra 	$L__BB3_9;
	cvt.rn.f32.s32 	%f8, %r30;
	shl.b32 	%r24, %r12, 2;
	add.s32 	%r25, %r5, %r24;
	ld.shared.f32 	%f9, [%r25];
	add.f32 	%f10, %f9, %f8;
	cvt.rzi.s32.f32 	%r30, %f10;
	cvt.rn.f32.s32 	%f11, %r30;
	st.shared.f32 	[%r5], %f11;
$L__BB3_9:
	bar.sync 	0;
	setp.gt.u32 	%p5, %r28, 3;
	mov.u32 	%r28, %r12;
	@%p5 bra 	$L__BB3_7;
$L__BB3_10:
	setp.ne.s32 	%p6, %r1, 0;
	@%p6 bra 	$L__BB3_12;
	cvt.rn.f32.s32 	%f12, %r30;
	st.global.f32 	[%rd3], %f12;
$L__BB3_12:
	add.s32 	%r26, %r26, 1;
	setp.ne.s32 	%p7, %r26, 100000;
	@%p7 bra 	$L__BB3_1;
	ret;

}


// ===== COMPILED SASS (sm_100) =====

	.target	sm_100

	.elftype	@"ET_EXEC"


//--------------------- .note.nv.tkinfo           --------------------------
	.section	.note.nv.tkinfo,"",@"SHT_NOTE"
	.sectionflags	@"SHF_NOTE_NV_TKINFO"
	.tkinfo
        /*0018*/ 	.word	0x00000002
        /*0030*/ 	.string	""
        /*0030*/ 	.string	"ptxas"
        /*0030*/ 	.string	"Cuda compilation tools, release 13.0, V13.0.88"
        /*0030*/ 	.string	"Build cuda_13.0.r13.0/compiler.36424714_0"
        /*0030*/ 	.string	"-arch sm_100 -m 64 "



//--------------------- .note.nv.cuinfo           --------------------------
	.section	.note.nv.cuinfo,"",@"SHT_NOTE"
	.sectionflags	@"SHF_NOTE_NV_CUINFO"
        /*0018*/ 	.short	0x0002
        /*001a*/ 	.short	0x0064
        /*001c*/ 	.short	0x0082
	.zero		2


//--------------------- .nv.info                  --------------------------
	.section	.nv.info,"",@"SHT_CUDA_INFO"
	.align	4


	//----- nvinfo : EIATTR_REGCOUNT
	.align		4
        /*0000*/ 	.byte	0x04, 0x2f
        /*0002*/ 	.short	(.L_1 - .L_0)
	.align		4
.L_0:
        /*0004*/ 	.word	index@(_Z7reduce0PfS_j)
        /*0008*/ 	.word	0x00000010


	//----- nvinfo : EIATTR_FRAME_SIZE
	.align		4
.L_1:
        /*000c*/ 	.byte	0x04, 0x11
        /*000e*/ 	.short	(.L_3 - .L_2)
	.align		4
.L_2:
        /*0010*/ 	.word	index@(_Z7reduce0PfS_j)
        /*0014*/ 	.word	0x00000000


	//----- nvinfo : EIATTR_REGCOUNT
	.align		4
.L_3:
        /*0018*/ 	.byte	0x04, 0x2f
        /*001a*/ 	.short	(.L_5 - .L_4)
	.align		4
.L_4:
        /*001c*/ 	.word	index@(_Z7reduce1PfS_j)
        /*0020*/ 	.word	0x00000012


	//----- nvinfo : EIATTR_FRAME_SIZE
	.align		4
.L_5:
        /*0024*/ 	.byte	0x04, 0x11
        /*0026*/ 	.short	(.L_7 - .L_6)
	.align		4
.L_6:
        /*0028*/ 	.word	index@(_Z7reduce1PfS_j)
        /*002c*/ 	.word	0x00000000


	//----- nvinfo : EIATTR_REGCOUNT
	.align		4
.L_7:
        /*0030*/ 	.byte	0x04, 0x2f
        /*0032*/ 	.short	(.L_9 - .L_8)
	.align		4
.L_8:
        /*0034*/ 	.word	index@(_Z7reduce2PfS_j)
        /*0038*/ 	.word	0x0000000f


	//----- nvinfo : EIATTR_FRAME_SIZE
	.align		4
.L_9:
        /*003c*/ 	.byte	0x04, 0x11
        /*003e*/ 	.short	(.L_11 - .L_10)
	.align		4
.L_10:
        /*0040*/ 	.word	index@(_Z7reduce2PfS_j)
        /*0044*/ 	.word	0x00000000


	//----- nvinfo : EIATTR_REGCOUNT
	.align		4
.L_11:
        /*0048*/ 	.byte	0x04, 0x2f
        /*004a*/ 	.short	(.L_13 - .L_12)
	.align		4
.L_12:
        /*004c*/ 	.word	index@(_Z7reduce3PfS_j)
        /*0050*/ 	.word	0x00000014


	//----- nvinfo : EIATTR_FRAME_SIZE
	.align		4
.L_13:
        /*0054*/ 	.byte	0x04, 0x11
        /*0056*/ 	.short	(.L_15 - .L_14)
	.align		4
.L_14:
        /*0058*/ 	.word	index@(_Z7reduce3PfS_j)
        /*005c*/ 	.word	0x00000000


	//----- nvinfo : EIATTR_MIN_STACK_SIZE
	.align		4
.L_15:
        /*0060*/ 	.byte	0x04, 0x12
        /*0062*/ 	.short	(.L_17 - .L_16)
	.align		4
.L_16:
        /*0064*/ 	.word	index@(_Z7reduce3PfS_j)
        /*0068*/ 	.word	0x00000000


	//----- nvinfo : EIATTR_MIN_STACK_SIZE
	.align		4
.L_17:
        /*006c*/ 	.byte	0x04, 0x12
        /*006e*/ 	.short	(.L_19 - .L_18)
	.align		4
.L_18:
        /*0070*/ 	.word	index@(_Z7reduce2PfS_j)
        /*0074*/ 	.word	0x00000000


	//----- nvinfo : EIATTR_MIN_STACK_SIZE
	.align		4
.L_19:
        /*0078*/ 	.byte	0x04, 0x12
        /*007a*/ 	.short	(.L_21 - .L_20)
	.align		4
.L_20:
        /*007c*/ 	.word	index@(_Z7reduce1PfS_j)
        /*0080*/ 	.word	0x00000000


	//----- nvinfo : EIATTR_MIN_STACK_SIZE
	.align		4
.L_21:
        /*0084*/ 	.byte	0x04, 0x12
        /*0086*/ 	.short	(.L_23 - .L_22)
	.align		4
.L_22:
        /*0088*/ 	.word	index@(_Z7reduce0PfS_j)
        /*008c*/ 	.word	0x00000000
.L_23:


//--------------------- .nv.compat                --------------------------
	.section	.nv.compat,"",@"SHT_CUDA_COMPAT_INFO"
	.align	4
        /*0000*/ 	.byte	0x02, 0x09, 0x00, 0x00, 0x02, 0x02, 0x01, 0x00, 0x02, 0x05, 0x05, 0x00, 0x03, 0x07, 0x01, 0x01
        /*0010*/ 	.byte	0x02, 0x03, 0x00, 0x00, 0x02, 0x06, 0x01, 0x00, 0x04, 0x0b, 0x08, 0x00, 0x09, 0x00, 0x00, 0x00
        /*0020*/ 	.byte	0x00, 0x00, 0x00, 0x00


//--------------------- .nv.info._Z7reduce3PfS_j  --------------------------
	.section	.nv.info._Z7reduce3PfS_j,"",@"SHT_CUDA_INFO"
	.sectionflags	@""
	.align	4


	//----- nvinfo : EIATTR_CUDA_API_VERSION
	.align		4
        /*0000*/ 	.byte	0x04, 0x37
        /*0002*/ 	.short	(.L_25 - .L_24)
.L_24:
        /*0004*/ 	.word	0x00000082


	//----- nvinfo : EIATTR_KPARAM_INFO
	.align		4
.L_25:
        /*0008*/ 	.byte	0x04, 0x17
        /*000a*/ 	.short	(.L_27 - .L_26)
.L_26:
        /*000c*/ 	.word	0x00000000
        /*0010*/ 	.short	0x0002
        /*0012*/ 	.short	0x0010
        /*0014*/ 	.byte	0x00, 0xf0, 0x11, 0x00


	//----- nvinfo : EIATTR_KPARAM_INFO
	.align		4
.L_27:
        /*0018*/ 	.byte	0x04, 0x17
        /*001a*/ 	.short	(.L_29 - .L_28)
.L_28:
        /*001c*/ 	.word	0x00000000
        /*0020*/ 	.short	0x0001
        /*0022*/ 	.short	0x0008
        /*0024*/ 	.byte	0x00, 0xf5, 0x21, 0x00


	//----- nvinfo : EIATTR_KPARAM_INFO
	.align		4
.L_29:
        /*0028*/ 	.byte	0x04, 0x17
        /*002a*/ 	.short	(.L_31 - .L_30)
.L_30:
        /*002c*/ 	.word	0x00000000
        /*0030*/ 	.short	0x0000
        /*0032*/ 	.short	0x0000
        /*0034*/ 	.byte	0x00, 0xf5, 0x21, 0x00


	//----- nvinfo : EIATTR_SPARSE_MMA_MASK
	.align		4
.L_31:
        /*0038*/ 	.byte	0x03, 0x50
        /*003a*/ 	.short	0x0000


	//----- nvinfo : EIATTR_MAXREG_COUNT
	.align		4
        /*003c*/ 	.byte	0x03, 0x1b
        /*003e*/ 	.short	0x00ff


	//----- nvinfo : EIATTR_NUM_BARRIERS
	.align		4
        /*0040*/ 	.byte	0x02, 0x4c
        /*0042*/ 	.byte	0x01
	.zero		1


	//----- nvinfo : EIATTR_MERCURY_ISA_VERSION
	.align		4
        /*0044*/ 	.byte	0x03, 0x5f
        /*0046*/ 	.short	0x0101


	//----- nvinfo : EIATTR_VRC_CTA_INIT_COUNT
	.align		4
        /*0048*/ 	.byte	0x02, 0x4a
	.zero		1
	.zero		1


	//----- nvinfo : EIATTR_EXIT_INSTR_OFFSETS
	.align		4
        /*004c*/ 	.byte	0x04, 0x1c
        /*004e*/ 	.short	(.L_33 - .L_32)


	//   ....[0]....
.L_32:
        /*0050*/ 	.word	0x00000350


	//----- nvinfo : EIATTR_CBANK_PARAM_SIZE
	.align		4
.L_33:
        /*0054*/ 	.byte	0x03, 0x19
        /*0056*/ 	.short	0x0014


	//----- nvinfo : EIATTR_PARAM_CBANK
	.align		4
        /*0058*/ 	.byte	0x04, 0x0a
        /*005a*/ 	.short	(.L_35 - .L_34)
	.align		4
.L_34:
        /*005c*/ 	.word	index@(.nv.constant0._Z7reduce3PfS_j)
        /*0060*/ 	.short	0x0380
        /*0062*/ 	.short	0x0014


	//----- nvinfo : EIATTR_SW_WAR
	.align		4
.L_35:
        /*0064*/ 	.byte	0x04, 0x36
        /*0066*/ 	.short	(.L_37 - .L_36)
.L_36:
        /*0068*/ 	.word	0x00000008
.L_37:


//--------------------- .nv.info._Z7reduce2PfS_j  --------------------------
	.section	.nv.info._Z7reduce2PfS_j,"",@"SHT_CUDA_INFO"
	.sectionflags	@""
	.align	4


	//----- nvinfo : EIATTR_CUDA_API_VERSION
	.align		4
        /*0000*/ 	.byte	0x04, 0x37
        /*0002*/ 	.short	(.L_39 - .L_38)
.L_38:
        /*0004*/ 	.word	0x00000082


	//----- nvinfo : EIATTR_KPARAM_INFO
	.align		4
.L_39:
        /*0008*/ 	.byte	0x04, 0x17
        /*000a*/ 	.short	(.L_41 - .L_40)
.L_40:
        /*000c*/ 	.word	0x00000000
        /*0010*/ 	.short	0x0002
        /*0012*/ 	.short	0x0010
        /*0014*/ 	.byte	0x00, 0xf0, 0x11, 0x00


	//----- nvinfo : EIATTR_KPARAM_INFO
	.align		4
.L_41:
        /*0018*/ 	.byte	0x04, 0x17
        /*001a*/ 	.short	(.L_43 - .L_42)
.L_42:
        /*001c*/ 	.word	0x00000000
        /*0020*/ 	.short	0x0001
        /*0022*/ 	.short	0x0008
        /*0024*/ 	.byte	0x00, 0xf5, 0x21, 0x00


	//----- nvinfo : EIATTR_KPARAM_INFO
	.align		4
.L_43:
        /*0028*/ 	.byte	0x04, 0x17
        /*002a*/ 	.short	(.L_45 - .L_44)
.L_44:
        /*002c*/ 	.word	0x00000000
        /*0030*/ 	.short	0x0000
        /*0032*/ 	.short	0x0000
        /*0034*/ 	.byte	0x00, 0xf5, 0x21, 0x00


	//----- nvinfo : EIATTR_SPARSE_MMA_MASK
	.align		4
.L_45:
        /*0038*/ 	.byte	0x03, 0x50
        /*003a*/ 	.short	0x0000


	//----- nvinfo : EIATTR_MAXREG_COUNT
	.align		4
        /*003c*/ 	.byte	0x03, 0x1b
        /*003e*/ 	.short	0x00ff


	//----- nvinfo : EIATTR_NUM_BARRIERS
	.align		4
        /*0040*/ 	.byte	0x02, 0x4c
        /*0042*/ 	.byte	0x01
	.zero		1


	//----- nvinfo : EIATTR_MERCURY_ISA_VERSION
	.align		4
        /*0044*/ 	.byte	0x03, 0x5f
        /*0046*/ 	.short	0x0101


	//----- nvinfo : EIATTR_VRC_CTA_INIT_COUNT
	.align		4
        /*0048*/ 	.byte	0x02, 0x4a
	.zero		1
	.zero		1


	//----- nvinfo : EIATTR_EXIT_INSTR_OFFSETS
	.align		4
        /*004c*/ 	.byte	0x04, 0x1c
        /*004e*/ 	.short	(.L_47 - .L_46)


	//   ....[0]....
.L_46:
        /*0050*/ 	.word	0x000002c0


	//----- nvinfo : EIATTR_CBANK_PARAM_SIZE
	.align		4
.L_47:
        /*0054*/ 	.byte	0x03, 0x19
        /*0056*/ 	.short	0x0014


	//----- nvinfo : EIATTR_PARAM_CBANK
	.align		4
        /*0058*/ 	.byte	0x04, 0x0a
        /*005a*/ 	.short	(.L_49 - .L_48)
	.align		4
.L_48:
        /*005c*/ 	.word	index@(.nv.constant0._Z7reduce2PfS_j)
        /*0060*/ 	.short	0x0380
        /*0062*/ 	.short	0x0014


	//----- nvinfo : EIATTR_SW_WAR
	.align		4
.L_49:
        /*0064*/ 	.byte	0x04, 0x36
        /*0066*/ 	.short	(.L_51 - .L_50)
.L_50:
        /*0068*/ 	.word	0x00000008
.L_51:


//--------------------- .nv.info._Z7reduce1PfS_j  --------------------------
	.section	.nv.info._Z7reduce1PfS_j,"",@"SHT_CUDA_INFO"
	.sectionflags	@""
	.align	4


	//----- nvinfo : EIATTR_CUDA_API_VERSION
	.align		4
        /*0000*/ 	.byte	0x04, 0x37
        /*0002*/ 	.short	(.L_53 - .L_52)
.L_52:
        /*0004*/ 	.word	0x00000082


	//----- nvinfo : EIATTR_KPARAM_INFO
	.align		4
.L_53:
        /*0008*/ 	.byte	0x04, 0x17
        /*000a*/ 	.short	(.L_55 - .L_54)
.L_54:
        /*000c*/ 	.word	0x00000000
        /*0010*/ 	.short	0x0002
        /*0012*/ 	.short	0x0010
        /*0014*/ 	.byte	0x00, 0xf0, 0x11, 0x00


	//----- nvinfo : EIATTR_KPARAM_INFO
	.align		4
.L_55:
        /*0018*/ 	.byte	0x04, 0x17
        /*001a*/ 	.short	(.L_57 - .L_56)
.L_56:
        /*001c*/ 	.word	0x00000000
        /*0020*/ 	.short	0x0001
        /*0022*/ 	.short	0x0008
        /*0024*/ 	.byte	0x00, 0xf5, 0x21, 0x00


	//----- nvinfo : EIATTR_KPARAM_INFO
	.align		4
.L_57:
        /*0028*/ 	.byte	0x04, 0x17
        /*002a*/ 	.short	(.L_59 - .L_58)
.L_58:
        /*002c*/ 	.word	0x00000000
        /*0030*/ 	.short	0x0000
        /*0032*/ 	.short	0x0000
        /*0034*/ 	.byte	0x00, 0xf5, 0x21, 0x00


	//----- nvinfo : EIATTR_SPARSE_MMA_MASK
	.align		4
.L_59:
        /*0038*/ 	.byte	0x03, 0x50
        /*003a*/ 	.short	0x0000


	//----- nvinfo : EIATTR_MAXREG_COUNT
	.align		4
        /*003c*/ 	.byte	0x03, 0x1b
        /*003e*/ 	.short	0x00ff


	//----- nvinfo : EIATTR_NUM_BARRIERS
	.align		4
        /*0040*/ 	.byte	0x02, 0x4c
        /*0042*/ 	.byte	0x01
	.zero		1


	//----- nvinfo : EIATTR_MERCURY_ISA_VERSION
	.align		4
        /*0044*/ 	.byte	0x03, 0x5f
        /*0046*/ 	.short	0x0101


	//----- nvinfo : EIATTR_VRC_CTA_INIT_COUNT
	.align		4
        /*0048*/ 	.byte	0x02, 0x4a
	.zero		1
	.zero		1


	//----- nvinfo : EIATTR_EXIT_INSTR_OFFSETS
	.align		4
        /*004c*/ 	.byte	0x04, 0x1c
        /*004e*/ 	.short	(.L_61 - .L_60)


	//   ....[0]....
.L_60:
        /*0050*/ 	.word	0x00000300


	//----- nvinfo : EIATTR_CBANK_PARAM_SIZE
	.align		4
.L_61:
        /*0054*/ 	.byte	0x03, 0x19
        /*0056*/ 	.short	0x0014


	//----- nvinfo : EIATTR_PARAM_CBANK
	.align		4
        /*0058*/ 	.byte	0x04, 0x0a
        /*005a*/ 	.short	(.L_63 - .L_62)
	.align		4
.L_62:
        /*005c*/ 	.word	index@(.nv.constant0._Z7reduce1PfS_j)
        /*0060*/ 	.short	0x0380
        /*0062*/ 	.short	0x0014


	//----- nvinfo : EIATTR_SW_WAR
	.align		4
.L_63:
        /*0064*/ 	.byte	0x04, 0x36
        /*0066*/ 	.short	(.L_65 - .L_64)
.L_64:
        /*0068*/ 	.word	0x00000008
.L_65:


//--------------------- .nv.info._Z7reduce0PfS_j  --------------------------
	.section	.nv.info._Z7reduce0PfS_j,"",@"SHT_CUDA_INFO"
	.sectionflags	@""
	.align	4


	//----- nvinfo : EIATTR_CUDA_API_VERSION
	.align		4
        /*0000*/ 	.byte	0x04, 0x37
        /*0002*/ 	.short	(.L_67 - .L_66)
.L_66:
        /*0004*/ 	.word	0x00000082


	//----- nvinfo : EIATTR_KPARAM_INFO
	.align		4
.L_67:
        /*0008*/ 	.byte	0x04, 0x17
        /*000a*/ 	.short	(.L_69 - .L_68)
.L_68:
        /*000c*/ 	.word	0x00000000
        /*0010*/ 	.short	0x0002
        /*0012*/ 	.short	0x0010
        /*0014*/ 	.byte	0x00, 0xf0, 0x11, 0x00


	//----- nvinfo : EIATTR_KPARAM_INFO
	.align		4
.L_69:
        /*0018*/ 	.byte	0x04, 0x17
        /*001a*/ 	.short	(.L_71 - .L_70)
.L_70:
        /*001c*/ 	.word	0x00000000
        /*0020*/ 	.short	0x0001
        /*0022*/ 	.short	0x0008
        /*0024*/ 	.byte	0x00, 0xf5, 0x21, 0x00


	//----- nvinfo : EIATTR_KPARAM_INFO
	.align		4
.L_71:
        /*0028*/ 	.byte	0x04, 0x17
        /*002a*/ 	.short	(.L_73 - .L_72)
.L_72:
        /*002c*/ 	.word	0x00000000
        /*0030*/ 	.short	0x0000
        /*0032*/ 	.short	0x0000
        /*0034*/ 	.byte	0x00, 0xf5, 0x21, 0x00


	//----- nvinfo : EIATTR_SPARSE_MMA_MASK
	.align		4
.L_73:
        /*0038*/ 	.byte	0x03, 0x50
        /*003a*/ 	.short	0x0000


	//----- nvinfo : EIATTR_MAXREG_COUNT
	.align		4
        /*003c*/ 	.byte	0x03, 0x1b
        /*003e*/ 	.short	0x00ff


	//----- nvinfo : EIATTR_NUM_BARRIERS
	.align		4
        /*0040*/ 	.byte	0x02, 0x4c
        /*0042*/ 	.byte	0x01
	.zero		1


	//----- nvinfo : EIATTR_MERCURY_ISA_VERSION
	.align		4
        /*0044*/ 	.byte	0x03, 0x5f
        /*0046*/ 	.short	0x0101


	//----- nvinfo : EIATTR_VRC_CTA_INIT_COUNT
	.align		4
        /*0048*/ 	.byte	0x02, 0x4a
	.zero		1
	.zero		1


	//----- nvinfo : EIATTR_EXIT_INSTR_OFFSETS
	.align		4
        /*004c*/ 	.byte	0x04, 0x1c
        /*004e*/ 	.short	(.L_75 - .L_74)


	//   ....[0]....
.L_74:
        /*0050*/ 	.word	0x000002d0


	//----- nvinfo : EIATTR_CBANK_PARAM_SIZE
	.align		4
.L_75:
        /*0054*/ 	.byte	0x03, 0x19
        /*0056*/ 	.short	0x0014


	//----- nvinfo : EIATTR_PARAM_CBANK
	.align		4
        /*0058*/ 	.byte	0x04, 0x0a
        /*005a*/ 	.short	(.L_77 - .L_76)
	.align		4
.L_76:
        /*005c*/ 	.word	index@(.nv.constant0._Z7reduce0PfS_j)
        /*0060*/ 	.short	0x0380
        /*0062*/ 	.short	0x0014


	//----- nvinfo : EIATTR_SW_WAR
	.align		4
.L_77:
        /*0064*/ 	.byte	0x04, 0x36
        /*0066*/ 	.short	(.L_79 - .L_78)
.L_78:
        /*0068*/ 	.word	0x00000008
.L_79:


//--------------------- .nv.callgraph             --------------------------
	.section	.nv.callgraph,"",@"SHT_CUDA_CALLGRAPH"
	.align	4
	.sectionentsize	8
	.align		4
        /*0000*/ 	.word	0x00000000
	.align		4
        /*0004*/ 	.word	0xffffffff
	.align		4
        /*0008*/ 	.word	0x00000000
	.align		4
        /*000c*/ 	.word	0xfffffffe
	.align		4
        /*0010*/ 	.word	0x00000000
	.align		4
        /*0014*/ 	.word	0xfffffffd
	.align		4
        /*0018*/ 	.word	0x00000000
	.align		4
        /*001c*/ 	.word	0xfffffffc


//--------------------- .text._Z7reduce3PfS_j     --------------------------
	.section	.text._Z7reduce3PfS_j,"ax",@progbits
	.align	128
        .global         _Z7reduce3PfS_j
        .type           _Z7reduce3PfS_j,@function
        .size           _Z7reduce3PfS_j,(.L_x_16 - _Z7reduce3PfS_j)
        .other          _Z7reduce3PfS_j,@"STO_CUDA_ENTRY STV_DEFAULT"
_Z7reduce3PfS_j:
.text._Z7reduce3PfS_j:
[----:B------:R-:W-:Y:S01]  /*0000*/  LDC R1, c[0x0][0x37c] ;  /* 0x0000df00ff017b82 */ /* 0x000fe20000000800 */
[----:B------:R-:W0:Y:S01]  /*0010*/  S2R R13, SR_CTAID.X ;  /* 0x00000000000d7919 */ /* 0x000e220000002500 */
[----:B------:R-:W0:Y:S06]  /*0020*/  LDCU UR8, c[0x0][0x360] ;  /* 0x00006c00ff0877ac */ /* 0x000e2c0008000800 */
[----:B------:R-:W1:Y:S01]  /*0030*/  S2UR UR5, SR_CgaCtaId ;  /* 0x00000000000579c3 */ /* 0x000e620000008800 */
[----:B------:R-:W2:Y:S01]  /*0040*/  S2R R0, SR_TID.X ;  /* 0x0000000000007919 */ /* 0x000ea20000002100 */
[----:B------:R-:W-:Y:S01]  /*0050*/  UMOV UR4, 0x400 ;  /* 0x0000040000047882 */ /* 0x000fe20000000000 */
[----:B------:R-:W3:Y:S05]  /*0060*/  LDCU.64 UR6, c[0x0][0x358] ;  /* 0x00006b00ff0677ac */ /* 0x000eea0008000a00 */
[----:B------:R-:W4:Y:S08]  /*0070*/  LDC.64 R6, c[0x0][0x380] ;  /* 0x0000e000ff067b82 */ /* 0x000f300000000a00 */
[----:B------:R-:W5:Y:S01]  /*0080*/  LDC.64 R2, c[0x0][0x388] ;  /* 0x0000e200ff027b82 */ /* 0x000f620000000a00 */
[----:B-1----:R-:W-:Y:S01]  /*0090*/  ULEA UR4, UR5, UR4, 0x18 ;  /* 0x0000000405047291 */ /* 0x002fe2000f8ec0ff */
[----:B0-----:R-:W-:-:S04]  /*00a0*/  IMAD R5, R13, UR8, RZ ;  /* 0x000000080d057c24 */ /* 0x001fc8000f8e02ff */
[----:B--2---:R-:W-:Y:S01]  /*00b0*/  IMAD R9, R5, 0x2, R0 ;  /* 0x0000000205097824 */ /* 0x004fe200078e0200 */
[----:B------:R-:W-:Y:S01]  /*00c0*/  LEA R8, R0, UR4, 0x2 ;  /* 0x0000000400087c11 */ /* 0x000fe2000f8e10ff */
[----:B------:R-:W-:Y:S02]  /*00d0*/  UMOV UR4, URZ ;  /* 0x000000ff00047c82 */ /* 0x000fe40008000000 */
[C---:B------:R-:W-:Y:S02]  /*00e0*/  VIADD R11, R9.reuse, UR8 ;  /* 0x00000008090b7c36 */ /* 0x040fe40008000000 */
[----:B----4-:R-:W-:-:S04]  /*00f0*/  IMAD.WIDE.U32 R4, R9, 0x4, R6 ;  /* 0x0000000409047825 */ /* 0x010fc800078e0006 */
[----:B-----5:R-:W-:-:S04]  /*0100*/  IMAD.WIDE.U32 R2, R13, 0x4, R2 ;  /* 0x000000040d027825 */ /* 0x020fc800078e0002 */
[----:B---3--:R-:W-:-:S07]  /*0110*/  IMAD.WIDE.U32 R6, R11, 0x4, R6 ;  /* 0x000000040b067825 */ /* 0x008fce00078e0006 */
.L_x_2:
[----:B0-----:R-:W0:Y:S01]  /*0120*/  LDCU UR5, c[0x0][0x390] ;  /* 0x00007200ff0577ac */ /* 0x001e220008000800 */
[----:B------:R-:W-:Y:S01]  /*0130*/  IMAD.MOV.U32 R10, RZ, RZ, RZ ;  /* 0x000000ffff0a7224 */ /* 0x000fe200078e00ff */
[----:B0-----:R-:W-:-:S13]  /*0140*/  ISETP.GE.U32.AND P0, PT, R9, UR5, PT ;  /* 0x0000000509007c0c */ /* 0x001fda000bf06070 */
[----:B------:R-:W2:Y:S01]  /*0150*/  @!P0 LDG.E R10, desc[UR6][R4.64] ;  /* 0x00000006040a8981 */ /* 0x000ea2000c1e1900 */
[----:B------:R-:W-:-:S13]  /*0160*/  ISETP.GE.U32.AND P0, PT, R11, UR5, PT ;  /* 0x000000050b007c0c */ /* 0x000fda000bf06070 */
[----:B-1----:R-:W3:Y:S01]  /*0170*/  @!P0 LDG.E R13, desc[UR6][R6.64] ;  /* 0x00000006060d8981 */ /* 0x002ee2000c1e1900 */
[----:B------:R-:W-:Y:S01]  /*0180*/  UISETP.GE.U32.AND UP0, UPT, UR8, 0x2, UPT ;  /* 0x000000020800788c */ /* 0x000fe2000bf06070 */
[----:B--2---:R-:W0:Y:S02]  /*0190*/  F2I.TRUNC.NTZ R12, R10 ;  /* 0x0000000a000c7305 */ /* 0x004e24000020f100 */
[----:B0-----:R-:W-:-:S05]  /*01a0*/  @!P0 I2FP.F32.S32 R14, R12 ;  /* 0x0000000c000e8245 */ /* 0x001fca0000201400 */
[----:B---3--:R-:W-:-:S04]  /*01b0*/  @!P0 FADD R13, R13, R14 ;  /* 0x0000000e0d0d8221 */ /* 0x008fc80000000000 */
[----:B------:R-:W0:Y:S01]  /*01c0*/  @!P0 F2I.TRUNC.NTZ R12, R13 ;  /* 0x0000000d000c8305 */ /* 0x000e22000020f100 */
[----:B------:R-:W-:Y:S02]  /*01d0*/  ISETP.NE.AND P0, PT, R0, RZ, PT ;  /* 0x000000ff0000720c */ /* 0x000fe40003f05270 */
[----:B0-----:R-:W-:-:S05]  /*01e0*/  I2FP.F32.S32 R15, R12 ;  /* 0x0000000c000f7245 */ /* 0x001fca0000201400 */
[----:B------:R0:W-:Y:S01]  /*01f0*/  STS [R8], R15 ;  /* 0x0000000f08007388 */ /* 0x0001e20000000800 */
[----:B------:R-:W-:Y:S06]  /*0200*/  BAR.SYNC.DEFER_BLOCKING 0x0 ;  /* 0x0000000000007b1d */ /* 0x000fec0000010000 */
[----:B------:R-:W-:Y:S05]  /*0210*/  BRA.U !UP0, `(.L_x_0) ;  /* 0x0000000108387547 */ /* 0x000fea000b800000 */
[----:B------:R-:W-:-:S07]  /*0220*/  IMAD.U32 R10, RZ, RZ, UR8 ;  /* 0x00000008ff0a7e24 */ /* 0x000fce000f8e00ff */
.L_x_1:
[----:B------:R-:W-:-:S04]  /*0230*/  SHF.R.U32.HI R17, RZ, 0x1, R10 ;  /* 0x00000001ff117819 */ /* 0x000fc8000001160a */
[----:B------:R-:W-:-:S13]  /*0240*/  ISETP.GE.U32.AND P1, PT, R0, R17, PT ;  /* 0x000000110000720c */ /* 0x000fda0003f26070 */
[----:B------:R-:W-:Y:S01]  /*0250*/  @!P1 IMAD R13, R17, 0x4, R8 ;  /* 0x00000004110d9824 */ /* 0x000fe200078e0208 */
[----:B------:R-:W-:-:S05]  /*0260*/  @!P1 I2FP.F32.S32 R14, R12 ;  /* 0x0000000c000e9245 */ /* 0x000fca0000201400 */
[----:B------:R-:W1:Y:S02]  /*0270*/  @!P1 LDS R13, [R13] ;  /* 0x000000000d0d9984 */ /* 0x000e640000000800 */
[----:B-1----:R-:W-:-:S04]  /*0280*/  @!P1 FADD R14, R14, R13 ;  /* 0x0000000d0e0e9221 */ /* 0x002fc80000000000 */
[----:B------:R-:W0:Y:S02]  /*0290*/  @!P1 F2I.TRUNC.NTZ R12, R14 ;  /* 0x0000000e000c9305 */ /* 0x000e24000020f100 */
[----:B0-----:R-:W-:-:S05]  /*02a0*/  @!P1 I2FP.F32.S32 R15, R12 ;  /* 0x0000000c000f9245 */ /* 0x001fca0000201400 */
[----:B------:R1:W-:Y:S01]  /*02b0*/  @!P1 STS [R8], R15 ;  /* 0x0000000f08009388 */ /* 0x0003e20000000800 */
[----:B------:R-:W-:Y:S01]  /*02c0*/  BAR.SYNC.DEFER_BLOCKING 0x0 ;  /* 0x0000000000007b1d */ /* 0x000fe20000010000 */
[----:B------:R-:W-:Y:S01]  /*02d0*/  ISETP.GT.U32.AND P1, PT, R10, 0x3, PT ;  /* 0x000000030a00780c */ /* 0x000fe20003f24070 */
[----:B------:R-:W-:-:S12]  /*02e0*/  IMAD.MOV.U32 R10, RZ, RZ, R17 ;  /* 0x000000ffff0a7224 */ /* 0x000fd800078e0011 */
[----:B-1----:R-:W-:Y:S05]  /*02f0*/  @P1 BRA `(.L_x_1) ;  /* 0xfffffffc00cc1947 */ /* 0x002fea000383ffff */
.L_x_0:
[----:B------:R-:W-:Y:S01]  /*0300*/  @!P0 I2FP.F32.S32 R13, R12 ;  /* 0x0000000c000d8245 */ /* 0x000fe20000201400 */
[----:B------:R-:W-:-:S04]  /*0310*/  UIADD3 UR4, UPT, UPT, UR4, 0x1, URZ ;  /* 0x0000000104047890 */ /* 0x000fc8000fffe0ff */
[----:B------:R1:W-:Y:S01]  /*0320*/  @!P0 STG.E desc[UR6][R2.64], R13 ;  /* 0x0000000d02008986 */ /* 0x0003e2000c101906 */
[----:B------:R-:W-:-:S09]  /*0330*/  UISETP.NE.AND UP0, UPT, UR4, 0x186a0, UPT ;  /* 0x000186a00400788c */ /* 0x000fd2000bf05270 */
[----:B------:R-:W-:Y:S05]  /*0340*/  BRA.U UP0, `(.L_x_2) ;  /* 0xfffffffd00747547 */ /* 0x000fea000b83ffff */
[----:B------:R-:W-:Y:S05]  /*0350*/  EXIT ;  /* 0x000000000000794d */ /* 0x000fea0003800000 */
.L_x_3:
[----:B------:R-:W-:-:S00]  /*0360*/  BRA `(.L_x_3) ;  /* 0xfffffffc00fc7947 */ /* 0x000fc0000383ffff */
[----:B------:R-:W-:-:S00]  /*0370*/  NOP ;  /* 0x0000000000007918 */ /* 0x000fc00000000000 */
        /* <DEDUP_REMOVED lines=8> */
.L_x_16:


//--------------------- .text._Z7reduce2PfS_j     --------------------------
	.section	.text._Z7reduce2PfS_j,"ax",@progbits
	.align	128
        .global         _Z7reduce2PfS_j
        .type           _Z7reduce2PfS_j,@function
        .size           _Z7reduce2PfS_j,(.L_x_17 - _Z7reduce2PfS_j)
        .other          _Z7reduce2PfS_j,@"STO_CUDA_ENTRY STV_DEFAULT"
_Z7reduce2PfS_j:
.text._Z7reduce2PfS_j:
[----:B------:R-:W-:Y:S01]  /*0000*/  LDC R1, c[0x0][0x37c] ;  /* 0x0000df00ff017b82 */ /* 0x000fe20000000800 */
[----:B------:R-:W0:Y:S07]  /*0010*/  S2R R9, SR_CTAID.X ;  /* 0x0000000000097919 */ /* 0x000e2e0000002500 */
[----:B------:R-:W1:Y:S01]  /*0020*/  S2UR UR5, SR_CgaCtaId ;  /* 0x00000000000579c3 */ /* 0x000e620000008800 */
[----:B------:R-:W2:Y:S01]  /*0030*/  LDCU UR8, c[0x0][0x360] ;  /* 0x00006c00ff0877ac */ /* 0x000ea20008000800 */
[----:B------:R-:W3:Y:S01]  /*0040*/  S2R R10, SR_TID.X ;  /* 0x00000000000a7919 */ /* 0x000ee20000002100 */
[----:B------:R-:W-:Y:S01]  /*0050*/  UMOV UR4, 0x400 ;  /* 0x0000040000047882 */ /* 0x000fe20000000000 */
[----:B------:R-:W4:Y:S04]  /*0060*/  LDCU.64 UR6, c[0x0][0x358] ;  /* 0x00006b00ff0677ac */ /* 0x000f280008000a00 */
[----:B------:R-:W0:Y:S08]  /*0070*/  LDC.64 R2, c[0x0][0x388] ;  /* 0x0000e200ff027b82 */ /* 0x000e300000000a00 */
[----:B------:R-:W5:Y:S01]  /*0080*/  LDC.64 R4, c[0x0][0x380] ;  /* 0x0000e000ff047b82 */ /* 0x000f620000000a00 */
[----:B-1----:R-:W-:Y:S01]  /*0090*/  ULEA UR4, UR5, UR4, 0x18 ;  /* 0x0000000405047291 */ /* 0x002fe2000f8ec0ff */
[----:B0-----:R-:W-:-:S05]  /*00a0*/  IMAD.WIDE.U32 R2, R9, 0x4, R2 ;  /* 0x0000000409027825 */ /* 0x001fca00078e0002 */
[----:B---3--:R-:W-:Y:S01]  /*00b0*/  LEA R0, R10, UR4, 0x2 ;  /* 0x000000040a007c11 */ /* 0x008fe2000f8e10ff */
[----:B--2---:R-:W-:Y:S01]  /*00c0*/  IMAD R7, R9, UR8, R10 ;  /* 0x0000000809077c24 */ /* 0x004fe2000f8e020a */
[----:B------:R-:W-:-:S03]  /*00d0*/  UMOV UR4, URZ ;  /* 0x000000ff00047c82 */ /* 0x000fc60008000000 */
[----:B----45:R-:W-:-:S07]  /*00e0*/  IMAD.WIDE.U32 R4, R7, 0x4, R4 ;  /* 0x0000000407047825 */ /* 0x030fce00078e0004 */
.L_x_6:
[----:B0-----:R-:W0:Y:S01]  /*00f0*/  LDCU UR5, c[0x0][0x390] ;  /* 0x00007200ff0577ac */ /* 0x001e220008000800 */
[----:B------:R-:W-:Y:S01]  /*0100*/  IMAD.MOV.U32 R9, RZ, RZ, RZ ;  /* 0x000000ffff097224 */ /* 0x000fe200078e00ff */
[----:B0-----:R-:W-:-:S13]  /*0110*/  ISETP.GE.U32.AND P0, PT, R7, UR5, PT ;  /* 0x0000000507007c0c */ /* 0x001fda000bf06070 */
[----:B------:R-:W2:Y:S01]  /*0120*/  @!P0 LDG.E R9, desc[UR6][R4.64] ;  /* 0x0000000604098981 */ /* 0x000ea2000c1e1900 */
[----:B------:R-:W-:Y:S01]  /*0130*/  ISETP.NE.AND P0, PT, R10, RZ, PT ;  /* 0x000000ff0a00720c */ /* 0x000fe20003f05270 */
[----:B------:R-:W-:-:S12]  /*0140*/  UISETP.GE.U32.AND UP0, UPT, UR8, 0x2, UPT ;  /* 0x000000020800788c */ /* 0x000fd8000bf06070 */
[----:B------:R-:W0:Y:S01]  /*0150*/  @!P0 S2R R11, SR_CgaCtaId ;  /* 0x00000000000b8919 */ /* 0x000e220000008800 */
[----:B------:R-:W-:-:S04]  /*0160*/  @!P0 MOV R6, 0x400 ;  /* 0x0000040000068802 */ /* 0x000fc80000000f00 */
[----:B0-----:R-:W-:Y:S01]  /*0170*/  @!P0 LEA R12, R11, R6, 0x18 ;  /* 0x000000060b0c8211 */ /* 0x001fe200078ec0ff */
[----:B--2---:R0:W-:Y:S01]  /*0180*/  STS [R0], R9 ;  /* 0x0000000900007388 */ /* 0x0041e20000000800 */
[----:B------:R-:W-:Y:S06]  /*0190*/  BAR.SYNC.DEFER_BLOCKING 0x0 ;  /* 0x0000000000007b1d */ /* 0x000fec0000010000 */
[----:B------:R-:W-:Y:S05]  /*01a0*/  BRA.U !UP0, `(.L_x_4) ;  /* 0x0000000108307547 */ /* 0x000fea000b800000 */
[----:B------:R-:W-:-:S07]  /*01b0*/  IMAD.U32 R6, RZ, RZ, UR8 ;  /* 0x00000008ff067e24 */ /* 0x000fce000f8e00ff */
.L_x_5:
[----:B------:R-:W-:-:S04]  /*01c0*/  SHF.R.U32.HI R11, RZ, 0x1, R6 ;  /* 0x00000001ff0b7819 */ /* 0x000fc80000011606 */
[----:B------:R-:W-:-:S13]  /*01d0*/  ISETP.GE.U32.AND P1, PT, R10, R11, PT ;  /* 0x0000000b0a00720c */ /* 0x000fda0003f26070 */
[----:B------:R-:W-:Y:S01]  /*01e0*/  @!P1 IMAD R8, R11, 0x4, R0 ;  /* 0x000000040b089824 */ /* 0x000fe200078e0200 */
[----:B0-----:R-:W-:Y:S05]  /*01f0*/  @!P1 LDS R9, [R0] ;  /* 0x0000000000099984 */ /* 0x001fea0000000800 */
[----:B------:R-:W0:Y:S02]  /*0200*/  @!P1 LDS R8, [R8] ;  /* 0x0000000008089984 */ /* 0x000e240000000800 */
[----:B0-----:R-:W-:-:S05]  /*0210*/  @!P1 FADD R9, R8, R9 ;  /* 0x0000000908099221 */ /* 0x001fca0000000000 */
[----:B------:R1:W-:Y:S01]  /*0220*/  @!P1 STS [R0], R9 ;  /* 0x0000000900009388 */ /* 0x0003e20000000800 */
[----:B------:R-:W-:Y:S01]  /*0230*/  BAR.SYNC.DEFER_BLOCKING 0x0 ;  /* 0x0000000000007b1d */ /* 0x000fe20000010000 */
[----:B------:R-:W-:Y:S01]  /*0240*/  ISETP.GT.U32.AND P1, PT, R6, 0x3, PT ;  /* 0x000000030600780c */ /* 0x000fe20003f24070 */
[----:B------:R-:W-:-:S12]  /*0250*/  IMAD.MOV.U32 R6, RZ, RZ, R11 ;  /* 0x000000ffff067224 */ /* 0x000fd800078e000b */
[----:B-1----:R-:W-:Y:S05]  /*0260*/  @P1 BRA `(.L_x_5) ;  /* 0xfffffffc00d41947 */ /* 0x002fea000383ffff */
.L_x_4:
[----:B0-----:R-:W0:Y:S01]  /*0270*/  @!P0 LDS R9, [R12] ;  /* 0x000000000c098984 */ /* 0x001e220000000800 */
[----:B------:R-:W-:-:S04]  /*0280*/  UIADD3 UR4, UPT, UPT, UR4, 0x1, URZ ;  /* 0x0000000104047890 */ /* 0x000fc8000fffe0ff */
[----:B------:R-:W-:Y:S01]  /*0290*/  UISETP.NE.AND UP0, UPT, UR4, 0x186a0, UPT ;  /* 0x000186a00400788c */ /* 0x000fe2000bf05270 */
[----:B0-----:R0:W-:Y:S08]  /*02a0*/  @!P0 STG.E desc[UR6][R2.64], R9 ;  /* 0x0000000902008986 */ /* 0x0011f0000c101906 */
[----:B------:R-:W-:Y:S05]  /*02b0*/  BRA.U UP0, `(.L_x_6) ;  /* 0xfffffffd008c7547 */ /* 0x000fea000b83ffff */
[----:B------:R-:W-:Y:S05]  /*02c0*/  EXIT ;  /* 0x000000000000794d */ /* 0x000fea0003800000 */
.L_x_7:
        /* <DEDUP_REMOVED lines=11> */
.L_x_17:


//--------------------- .text._Z7reduce1PfS_j     --------------------------
	.section	.text._Z7reduce1PfS_j,"ax",@progbits
	.align	128
        .global         _Z7reduce1PfS_j
        .type           _Z7reduce1PfS_j,@function
        .size           _Z7reduce1PfS_j,(.L_x_18 - _Z7reduce1PfS_j)
        .other          _Z7reduce1PfS_j,@"STO_CUDA_ENTRY STV_DEFAULT"
_Z7reduce1PfS_j:
.text._Z7reduce1PfS_j:
[----:B------:R-:W-:Y:S01]  /*0000*/  LDC R1, c[0x0][0x37c] ;  /* 0x0000df00ff017b82 */ /* 0x000fe20000000800 */
[----:B------:R-:W0:Y:S07]  /*0010*/  S2R R6, SR_CTAID.X ;  /* 0x0000000000067919 */ /* 0x000e2e0000002500 */
[----:B------:R-:W1:Y:S01]  /*0020*/  S2UR UR5, SR_CgaCtaId ;  /* 0x00000000000579c3 */ /* 0x000e620000008800 */
[----:B------:R-:W2:Y:S01]  /*0030*/  LDCU UR7, c[0x0][0x360] ;  /* 0x00006c00ff0777ac */ /* 0x000ea20008000800 */
[----:B------:R-:W2:Y:S01]  /*0040*/  S2R R13, SR_TID.X ;  /* 0x00000000000d7919 */ /* 0x000ea20000002100 */
[----:B------:R-:W-:Y:S01]  /*0050*/  UMOV UR4, 0x400 ;  /* 0x0000040000047882 */ /* 0x000fe20000000000 */
[----:B------:R-:W3:Y:S04]  /*0060*/  LDCU.64 UR8, c[0x0][0x358] ;  /* 0x00006b00ff0877ac */ /* 0x000ee80008000a00 */
[----:B------:R-:W0:Y:S08]  /*0070*/  LDC.64 R2, c[0x0][0x388] ;  /* 0x0000e200ff027b82 */ /* 0x000e300000000a00 */
[----:B------:R-:W4:Y:S01]  /*0080*/  LDC.64 R4, c[0x0][0x380] ;  /* 0x0000e000ff047b82 */ /* 0x000f220000000a00 */
[----:B-1----:R-:W-:-:S06]  /*0090*/  ULEA UR4, UR5, UR4, 0x18 ;  /* 0x0000000405047291 */ /* 0x002fcc000f8ec0ff */
[----:B------:R-:W-:Y:S01]  /*00a0*/  IMAD.U32 R0, RZ, RZ, UR4 ;  /* 0x00000004ff007e24 */ /* 0x000fe2000f8e00ff */
[----:B------:R-:W-:Y:S01]  /*00b0*/  UMOV UR4, URZ ;  /* 0x000000ff00047c82 */ /* 0x000fe20008000000 */
[----:B0-----:R-:W-:-:S04]  /*00c0*/  IMAD.WIDE.U32 R2, R6, 0x4, R2 ;  /* 0x0000000406027825 */ /* 0x001fc800078e0002 */
[----:B--2---:R-:W-:Y:S02]  /*00d0*/  IMAD R7, R6, UR7, R13 ;  /* 0x0000000706077c24 */ /* 0x004fe4000f8e020d */
[----:B------:R-:W-:Y:S02]  /*00e0*/  IMAD R6, R13, 0x4, R0 ;  /* 0x000000040d067824 */ /* 0x000fe400078e0200 */
[----:B---34-:R-:W-:-:S07]  /*00f0*/  IMAD.WIDE.U32 R4, R7, 0x4, R4 ;  /* 0x0000000407047825 */ /* 0x018fce00078e0004 */
.L_x_10:
[----:B0-----:R-:W0:Y:S01]  /*0100*/  LDCU UR5, c[0x0][0x390] ;  /* 0x00007200ff0577ac */ /* 0x001e220008000800 */
[----:B-1----:R-:W-:Y:S01]  /*0110*/  HFMA2 R9, -RZ, RZ, 0, 0 ;  /* 0x00000000ff097431 */ /* 0x002fe200000001ff */
[----:B0-----:R-:W-:-:S13]  /*0120*/  ISETP.GE.U32.AND P0, PT, R7, UR5, PT ;  /* 0x0000000507007c0c */ /* 0x001fda000bf06070 */
[----:B------:R-:W2:Y:S01]  /*0130*/  @!P0 LDG.E R9, desc[UR8][R4.64] ;  /* 0x0000000804098981 */ /* 0x000ea2000c1e1900 */
[----:B------:R-:W-:Y:S01]  /*0140*/  ISETP.NE.AND P1, PT, R13, RZ, PT ;  /* 0x000000ff0d00720c */ /* 0x000fe20003f25270 */
[----:B------:R-:W-:-:S12]  /*0150*/  UISETP.GE.U32.AND UP0, UPT, UR7, 0x2, UPT ;  /* 0x000000020700788c */ /* 0x000fd8000bf06070 */
[----:B------:R-:W0:Y:S01]  /*0160*/  @!P1 S2R R15, SR_CgaCtaId ;  /* 0x00000000000f9919 */ /* 0x000e220000008800 */
[----:B------:R-:W-:Y:S01]  /*0170*/  @!P1 MOV R12, 0x400 ;  /* 0x00000400000c9802 */ /* 0x000fe20000000f00 */
[----:B--2---:R1:W-:Y:S01]  /*0180*/  STS [R6], R9 ;  /* 0x0000000906007388 */ /* 0x0043e20000000800 */
[----:B------:R-:W-:Y:S06]  /*0190*/  BAR.SYNC.DEFER_BLOCKING 0x0 ;  /* 0x0000000000007b1d */ /* 0x000fec0000010000 */
[----:B0-----:R-:W-:Y:S05]  /*01a0*/  BRA.U !UP0, `(.L_x_8) ;  /* 0x00000001083c7547 */ /* 0x001fea000b800000 */
[----:B------:R-:W-:-:S05]  /*01b0*/  UMOV UR5, 0x1 ;  /* 0x0000000100057882 */ /* 0x000fca0000000000 */
.L_x_9:
[----:B------:R-:W-:-:S04]  /*01c0*/  USHF.L.U32 UR6, UR5, 0x1, URZ ;  /* 0x0000000105067899 */ /* 0x000fc800080006ff */
[----:B------:R-:W-:Y:S02]  /*01d0*/  UISETP.GE.U32.AND UP0, UPT, UR6, UR7, UPT ;  /* 0x000000070600728c */ /* 0x000fe4000bf06070 */
[----:B0-----:R-:W-:-:S05]  /*01e0*/  IMAD R11, R13, UR6, RZ ;  /* 0x000000060d0b7c24 */ /* 0x001fca000f8e02ff */
[----:B------:R-:W-:-:S13]  /*01f0*/  ISETP.GE.U32.AND P0, PT, R11, UR7, PT ;  /* 0x000000070b007c0c */ /* 0x000fda000bf06070 */
[C---:B-1----:R-:W-:Y:S01]  /*0200*/  @!P0 VIADD R9, R11.reuse, UR5 ;  /* 0x000000050b098c36 */ /* 0x042fe20008000000 */
[----:B------:R-:W-:Y:S01]  /*0210*/  @!P0 LEA R8, R11, R0, 0x2 ;  /* 0x000000000b088211 */ /* 0x000fe200078e10ff */
[----:B------:R-:W-:-:S03]  /*0220*/  UMOV UR5, UR6 ;  /* 0x0000000600057c82 */ /* 0x000fc60008000000 */
[----:B------:R-:W-:Y:S01]  /*0230*/  @!P0 LEA R9, R9, R0, 0x2 ;  /* 0x0000000009098211 */ /* 0x000fe200078e10ff */
[----:B------:R-:W-:Y:S05]  /*0240*/  @!P0 LDS R10, [R8] ;  /* 0x00000000080a8984 */ /* 0x000fea0000000800 */
[----:B------:R-:W0:Y:S02]  /*0250*/  @!P0 LDS R9, [R9] ;  /* 0x0000000009098984 */ /* 0x000e240000000800 */
[----:B0-----:R-:W-:-:S05]  /*0260*/  @!P0 FADD R11, R9, R10 ;  /* 0x0000000a090b8221 */ /* 0x001fca0000000000 */
[----:B------:R0:W-:Y:S01]  /*0270*/  @!P0 STS [R8], R11 ;  /* 0x0000000b08008388 */ /* 0x0001e20000000800 */
[----:B------:R-:W-:Y:S06]  /*0280*/  BAR.SYNC.DEFER_BLOCKING 0x0 ;  /* 0x0000000000007b1d */ /* 0x000fec0000010000 */
[----:B------:R-:W-:Y:S05]  /*0290*/  BRA.U !UP0, `(.L_x_9) ;  /* 0xfffffffd08c87547 */ /* 0x000fea000b83ffff */
.L_x_8:
[----:B------:R-:W-:Y:S01]  /*02a0*/  @!P1 LEA R0, R15, R12, 0x18 ;  /* 0x0000000c0f009211 */ /* 0x000fe200078ec0ff */
[----:B------:R-:W-:-:S04]  /*02b0*/  UIADD3 UR4, UPT, UPT, UR4, 0x1, URZ ;  /* 0x0000000104047890 */ /* 0x000fc8000fffe0ff */
[----:B-1----:R-:W1:Y:S01]  /*02c0*/  @!P1 LDS R9, [R0] ;  /* 0x0000000000099984 */ /* 0x002e620000000800 */
[----:B------:R-:W-:-:S03]  /*02d0*/  UISETP.NE.AND UP0, UPT, UR4, 0x186a0, UPT ;  /* 0x000186a00400788c */ /* 0x000fc6000bf05270 */
[----:B-1----:R1:W-:Y:S06]  /*02e0*/  @!P1 STG.E desc[UR8][R2.64], R9 ;  /* 0x0000000902009986 */ /* 0x0023ec000c101908 */
[----:B------:R-:W-:Y:S05]  /*02f0*/  BRA.U UP0, `(.L_x_10) ;  /* 0xfffffffd00807547 */ /* 0x000fea000b83ffff */
[----:B------:R-:W-:Y:S05]  /*0300*/  EXIT ;  /* 0x000000000000794d */ /* 0x000fea0003800000 */
.L_x_11:
        /* <DEDUP_REMOVED lines=15> */
.L_x_18:


//--------------------- .text._Z7reduce0PfS_j     --------------------------
	.section	.text._Z7reduce0PfS_j,"ax",@progbits
	.align	128
        .global         _Z7reduce0PfS_j
        .type           _Z7reduce0PfS_j,@function
        .size           _Z7reduce0PfS_j,(.L_x_19 - _Z7reduce0PfS_j)
        .other          _Z7reduce0PfS_j,@"STO_CUDA_ENTRY STV_DEFAULT"
_Z7reduce0PfS_j:
.text._Z7reduce0PfS_j:
[----:B------:R-:W-:Y:S01]  /*0000*/  LDC R1, c[0x0][0x37c] ;  /* 0x0000df00ff017b82 */ /* 0x000fe20000000800 */
[----:B------:R-:W0:Y:S07]  /*0010*/  S2R R0, SR_CTAID.X ;  /* 0x0000000000007919 */ /* 0x000e2e0000002500 */
[----:B------:R-:W1:Y:S01]  /*0020*/  S2UR UR5, SR_CgaCtaId ;  /* 0x00000000000579c3 */ /* 0x000e620000008800 */
[----:B------:R-:W0:Y:S01]  /*0030*/  LDCU UR8, c[0x0][0x360] ;  /* 0x00006c00ff0877ac */ /* 0x000e220008000800 */
[----:B------:R-:W0:Y:S01]  /*0040*/  S2R R13, SR_TID.X ;  /* 0x00000000000d7919 */ /* 0x000e220000002100 */
[----:B------:R-:W-:Y:S01]  /*0050*/  UMOV UR4, 0x400 ;  /* 0x0000040000047882 */ /* 0x000fe20000000000 */
[----:B------:R-:W2:Y:S04]  /*0060*/  LDCU.64 UR6, c[0x0][0x358] ;  /* 0x00006b00ff0677ac */ /* 0x000ea80008000a00 */
[----:B------:R-:W3:Y:S08]  /*0070*/  LDC.64 R4, c[0x0][0x380] ;  /* 0x0000e000ff047b82 */ /* 0x000ef00000000a00 */
[----:B------:R-:W4:Y:S01]  /*0080*/  LDC.64 R2, c[0x0][0x388] ;  /* 0x0000e200ff027b82 */ /* 0x000f220000000a00 */
[----:B-1----:R-:W-:Y:S01]  /*0090*/  ULEA UR4, UR5, UR4, 0x18 ;  /* 0x0000000405047291 */ /* 0x002fe2000f8ec0ff */
[----:B0-----:R-:W-:-:S04]  /*00a0*/  IMAD R7, R0, UR8, R13 ;  /* 0x0000000800077c24 */ /* 0x001fc8000f8e020d */
[----:B---3--:R-:W-:-:S04]  /*00b0*/  IMAD.WIDE.U32 R4, R7, 0x4, R4 ;  /* 0x0000000407047825 */ /* 0x008fc800078e0004 */
[----:B----4-:R-:W-:Y:S01]  /*00c0*/  IMAD.WIDE.U32 R2, R0, 0x4, R2 ;  /* 0x0000000400027825 */ /* 0x010fe200078e0002 */
[----:B------:R-:W-:Y:S01]  /*00d0*/  LEA R0, R13, UR4, 0x2 ;  /* 0x000000040d007c11 */ /* 0x000fe2000f8e10ff */
[----:B--2---:R-:W-:-:S06]  /*00e0*/  UMOV UR4, URZ ;  /* 0x000000ff00047c82 */ /* 0x004fcc0008000000 */
.L_x_14:
        /* <DEDUP_REMOVED lines=12> */
[----:B0-----:R-:W-:-:S07]  /*01b0*/  IMAD.MOV.U32 R9, RZ, RZ, 0x1 ;  /* 0x00000001ff097424 */ /* 0x001fce00078e00ff */
.L_x_13:
[----:B------:R-:W-:-:S05]  /*01c0*/  SHF.L.U32 R8, R9, 0x1, RZ ;  /* 0x0000000109087819 */ /* 0x000fca00000006ff */
[----:B------:R-:W-:-:S05]  /*01d0*/  VIADD R6, R8, 0xffffffff ;  /* 0xffffffff08067836 */ /* 0x000fca0000000000 */
[----:B------:R-:W-:-:S13]  /*01e0*/  LOP3.LUT P1, RZ, R6, R13, RZ, 0xc0, !PT ;  /* 0x0000000d06ff7212 */ /* 0x000fda000782c0ff */
[----:B------:R-:W-:Y:S02]  /*01f0*/  @!P1 LEA R6, R9, R0, 0x2 ;  /* 0x0000000009069211 */ /* 0x000fe400078e10ff */
[----:B------:R-:W-:Y:S04]  /*0200*/  @!P1 LDS R9, [R0] ;  /* 0x0000000000099984 */ /* 0x000fe80000000800 */
[----:B------:R-:W0:Y:S02]  /*0210*/  @!P1 LDS R6, [R6] ;  /* 0x0000000006069984 */ /* 0x000e240000000800 */
[----:B0-----:R-:W-:Y:S01]  /*0220*/  @!P1 FADD R11, R6, R9 ;  /* 0x00000009060b9221 */ /* 0x001fe20000000000 */
[----:B------:R-:W-:-:S04]  /*0230*/  IMAD.MOV.U32 R9, RZ, RZ, R8 ;  /* 0x000000ffff097224 */ /* 0x000fc800078e0008 */
[----:B------:R1:W-:Y:S01]  /*0240*/  @!P1 STS [R0], R11 ;  /* 0x0000000b00009388 */ /* 0x0003e20000000800 */
[----:B------:R-:W-:Y:S01]  /*0250*/  BAR.SYNC.DEFER_BLOCKING 0x0 ;  /* 0x0000000000007b1d */ /* 0x000fe20000010000 */
[----:B------:R-:W-:-:S13]  /*0260*/  ISETP.GE.U32.AND P1, PT, R8, UR8, PT ;  /* 0x0000000808007c0c */ /* 0x000fda000bf26070 */
[----:B-1----:R-:W-:Y:S05]  /*0270*/  @!P1 BRA `(.L_x_13) ;  /* 0xfffffffc00d09947 */ /* 0x002fea000383ffff */
.L_x_12:
[----:B0-----:R-:W0:Y:S01]  /*0280*/  @!P0 LDS R9, [R10] ;  /* 0x000000000a098984 */ /* 0x001e220000000800 */
[----:B------:R-:W-:-:S04]  /*0290*/  UIADD3 UR4, UPT, UPT, UR4, 0x1, URZ ;  /* 0x0000000104047890 */ /* 0x000fc8000fffe0ff */
[----:B------:R-:W-:Y:S01]  /*02a0*/  UISETP.NE.AND UP0, UPT, UR4, 0x186a0, UPT ;  /* 0x000186a00400788c */ /* 0x000fe2000bf05270 */
[----:B0-----:R0:W-:Y:S08]  /*02b0*/  @!P0 STG.E desc[UR6][R2.64], R9 ;  /* 0x0000000902008986 */ /* 0x0011f0000c101906 */
[----:B------:R-:W-:Y:S05]  /*02c0*/  BRA.U UP0, `(.L_x_14) ;  /* 0xfffffffd00887547 */ /* 0x000fea000b83ffff */
[----:B------:R-:W-:Y:S05]  /*02d0*/  EXIT ;  /* 0x000000000000794d */ /* 0x000fea0003800000 */
.L_x_15:
        /* <DEDUP_REMOVED lines=10> */
.L_x_19:


//--------------------- .nv.shared._Z7reduce3PfS_j --------------------------
	.section	.nv.shared._Z7reduce3PfS_j,"aw",@nobits
	.sectionflags	@""
	.align	16
	.zero		1024


//--------------------- .nv.shared.reserved.0     --------------------------
	.section	.nv.shared.reserved.0,"aw",@nobits
	.weak		__nv_reservedSMEM_offset_0_alias
	.size		__nv_reservedSMEM_offset_0_alias, 0, 64
	.other		__nv_reservedSMEM_offset_0_alias,@"STO_CUDA_RESERVED_SHARED STV_DEFAULT"
__nv_reservedSMEM_offset_0_alias:
	.zero		0
	.zero		64


//--------------------- .nv.shared._Z7reduce2PfS_j --------------------------
	.section	.nv.shared._Z7reduce2PfS_j,"aw",@nobits
	.sectionflags	@""
	.align	16
	.zero		1024


//--------------------- .nv.shared._Z7reduce1PfS_j --------------------------
	.section	.nv.shared._Z7reduce1PfS_j,"aw",@nobits
	.sectionflags	@""
	.align	16
	.zero		1024


//--------------------- .nv.shared._Z7reduce0PfS_j --------------------------
	.section	.nv.shared._Z7reduce0PfS_j,"aw",@nobits
	.sectionflags	@""
	.align	16
	.zero		1024


//--------------------- .nv.constant0._Z7reduce3PfS_j --------------------------
	.section	.nv.constant0._Z7reduce3PfS_j,"a",@progbits
	.sectionflags	@""
	.align	4
.nv.constant0._Z7reduce3PfS_j:
	.zero		916


//--------------------- .nv.constant0._Z7reduce2PfS_j --------------------------
	.section	.nv.constant0._Z7reduce2PfS_j,"a",@progbits
	.sectionflags	@""
	.align	4
.nv.constant0._Z7reduce2PfS_j:
	.zero		916


//--------------------- .nv.constant0._Z7reduce1PfS_j --------------------------
	.section	.nv.constant0._Z7reduce1PfS_j,"a",@progbits
	.sectionflags	@""
	.align	4
.nv.constant0._Z7reduce1PfS_j:
	.zero		916


//--------------------- .nv.constant0._Z7reduce0PfS_j --------------------------
	.section	.nv.constant0._Z7reduce0PfS_j,"a",@progbits
	.sectionflags	@""
	.align	4
.nv.constant0._Z7reduce0PfS_j:
	.zero		916


//--------------------- SYMBOLS --------------------------

	.type		.nv.reservedSmem.offset0,@object
	.size		.nv.reservedSmem.offset0,0x4
	.type		.nv.reservedSmem.cap,@object
	.size		.nv.reservedSmem.cap,0x4
